//
// Generated by NVIDIA NVVM Compiler
//
// Compiler Build ID: CL-36424714
// Cuda compilation tools, release 13.0, V13.0.88
// Based on NVVM 20.0.0
//

.version 9.0
.target sm_100
.address_size 64

	// .globl	_Z11convolucionPiS_S_
// _ZZ11convolucionPiS_S_E3a_s has been demoted
// _ZZ11convolucionPiS_S_E3b_s has been demoted

.visible .entry _Z11convolucionPiS_S_(
	.param .u64 .ptr .align 1 _Z11convolucionPiS_S__param_0,
	.param .u64 .ptr .align 1 _Z11convolucionPiS_S__param_1,
	.param .u64 .ptr .align 1 _Z11convolucionPiS_S__param_2
)
{
	.reg .pred 	%p<5>;
	.reg .b32 	%r<60>;
	.reg .b64 	%rd<13>;
	// demoted variable
	.shared .align 4 .b8 _ZZ11convolucionPiS_S_E3a_s[144];
	// demoted variable
	.shared .align 4 .b8 _ZZ11convolucionPiS_S_E3b_s[36];
	ld.param.u64 	%rd1, [_Z11convolucionPiS_S__param_0];
	ld.param.u64 	%rd2, [_Z11convolucionPiS_S__param_1];
	ld.param.u64 	%rd3, [_Z11convolucionPiS_S__param_2];
	mov.u32 	%r8, %ctaid.x;
	mov.u32 	%r9, %ctaid.y;
	mov.u32 	%r1, %tid.x;
	mov.u32 	%r10, %tid.y;
	shl.b32 	%r11, %r8, 2;
	add.s32 	%r3, %r1, -1;
	add.s32 	%r4, %r3, %r11;
	shl.b32 	%r12, %r9, 2;
	add.s32 	%r5, %r10, -1;
	add.s32 	%r6, %r5, %r12;
	max.u32 	%r13, %r1, %r10;
	setp.gt.u32 	%p1, %r13, 2;
	@%p1 bra 	$L__BB0_2;
	cvta.to.global.u64 	%rd4, %rd3;
	mad.lo.s32 	%r14, %r10, 3, %r1;
	mul.wide.u32 	%rd5, %r14, 4;
	add.s64 	%rd6, %rd4, %rd5;
	ld.global.u32 	%r15, [%rd6];
	mov.u32 	%r16, _ZZ11convolucionPiS_S_E3b_s;
	mad.lo.s32 	%r17, %r1, 12, %r16;
	shl.b32 	%r18, %r10, 2;
	add.s32 	%r19, %r17, %r18;
	st.shared.u32 	[%r19], %r15;
$L__BB0_2:
	bar.sync 	0;
	max.u32 	%r20, %r4, %r6;
	setp.gt.u32 	%p2, %r20, 15;
	mov.u32 	%r21, _ZZ11convolucionPiS_S_E3a_s;
	mad.lo.s32 	%r22, %r1, 24, %r21;
	shl.b32 	%r23, %r10, 2;
	add.s32 	%r7, %r22, %r23;
	@%p2 bra 	$L__BB0_4;
	shl.b32 	%r24, %r6, 4;
	add.s32 	%r25, %r24, %r4;
	cvta.to.global.u64 	%rd7, %rd2;
	mul.wide.u32 	%rd8, %r25, 4;
	add.s64 	%rd9, %rd7, %rd8;
	ld.global.u32 	%r26, [%rd9];
	st.shared.u32 	[%r7], %r26;
$L__BB0_4:
	bar.sync 	0;
	add.s32 	%r27, %r4, -1;
	add.s32 	%r28, %r6, -1;
	max.u32 	%r29, %r27, %r28;
	setp.gt.u32 	%p3, %r29, 13;
	@%p3 bra 	$L__BB0_7;
	max.u32 	%r30, %r3, %r5;
	setp.gt.u32 	%p4, %r30, 3;
	@%p4 bra 	$L__BB0_7;
	ld.shared.u32 	%r31, [%r7+-28];
	ld.shared.u32 	%r32, [_ZZ11convolucionPiS_S_E3b_s];
	mul.lo.s32 	%r33, %r32, %r31;
	ld.shared.u32 	%r34, [%r7+-24];
	ld.shared.u32 	%r35, [_ZZ11convolucionPiS_S_E3b_s+4];
	mad.lo.s32 	%r36, %r35, %r34, %r33;
	ld.shared.u32 	%r37, [%r7+-20];
	ld.shared.u32 	%r38, [_ZZ11convolucionPiS_S_E3b_s+8];
	mad.lo.s32 	%r39, %r38, %r37, %r36;
	ld.shared.u32 	%r40, [%r7+-4];
	ld.shared.u32 	%r41, [_ZZ11convolucionPiS_S_E3b_s+12];
	mad.lo.s32 	%r42, %r41, %r40, %r39;
	ld.shared.u32 	%r43, [%r7];
	ld.shared.u32 	%r44, [_ZZ11convolucionPiS_S_E3b_s+16];
	mad.lo.s32 	%r45, %r44, %r43, %r42;
	ld.shared.u32 	%r46, [%r7+4];
	ld.shared.u32 	%r47, [_ZZ11convolucionPiS_S_E3b_s+20];
	mad.lo.s32 	%r48, %r47, %r46, %r45;
	ld.shared.u32 	%r49, [%r7+20];
	ld.shared.u32 	%r50, [_ZZ11convolucionPiS_S_E3b_s+24];
	mad.lo.s32 	%r51, %r50, %r49, %r48;
	ld.shared.u32 	%r52, [%r7+24];
	ld.shared.u32 	%r53, [_ZZ11convolucionPiS_S_E3b_s+28];
	mad.lo.s32 	%r54, %r53, %r52, %r51;
	ld.shared.u32 	%r55, [%r7+28];
	ld.shared.u32 	%r56, [_ZZ11convolucionPiS_S_E3b_s+32];
	mad.lo.s32 	%r57, %r56, %r55, %r54;
	mad.lo.s32 	%r58, %r6, 14, %r4;
	add.s32 	%r59, %r58, -15;
	cvta.to.global.u64 	%rd10, %rd1;
	mul.wide.u32 	%rd11, %r59, 4;
	add.s64 	%rd12, %rd10, %rd11;
	st.global.u32 	[%rd12], %r57;
$L__BB0_7:
	ret;

}


// ===== COMPILED SASS (sm_100) =====

	.target	sm_100

	.elftype	@"ET_EXEC"


//--------------------- .note.nv.tkinfo           --------------------------
	.section	.note.nv.tkinfo,"",@"SHT_NOTE"
	.sectionflags	@"SHF_NOTE_NV_TKINFO"
	.tkinfo
        /*0018*/ 	.word	0x00000002
        /*0030*/ 	.string	""
        /*0030*/ 	.string	"ptxas"
        /*0030*/ 	.string	"Cuda compilation tools, release 13.0, V13.0.88"
        /*0030*/ 	.string	"Build cuda_13.0.r13.0/compiler.36424714_0"
        /*0030*/ 	.string	"-arch sm_100 -m 64 "



//--------------------- .note.nv.cuinfo           --------------------------
	.section	.note.nv.cuinfo,"",@"SHT_NOTE"
	.sectionflags	@"SHF_NOTE_NV_CUINFO"
        /*0018*/ 	.short	0x0002
        /*001a*/ 	.short	0x0064
        /*001c*/ 	.short	0x0082
	.zero		2


//--------------------- .nv.info                  --------------------------
	.section	.nv.info,"",@"SHT_CUDA_INFO"
	.align	4


	//----- nvinfo : EIATTR_REGCOUNT
	.align		4
        /*0000*/ 	.byte	0x04, 0x2f
        /*0002*/ 	.short	(.L_1 - .L_0)
	.align		4
.L_0:
        /*0004*/ 	.word	index@(_Z11convolucionPiS_S_)
        /*0008*/ 	.word	0x00000019


	//----- nvinfo : EIATTR_FRAME_SIZE
	.align		4
.L_1:
        /*000c*/ 	.byte	0x04, 0x11
        /*000e*/ 	.short	(.L_3 - .L_2)
	.align		4
.L_2:
        /*0010*/ 	.word	index@(_Z11convolucionPiS_S_)
        /*0014*/ 	.word	0x00000000


	//----- nvinfo : EIATTR_MIN_STACK_SIZE
	.align		4
.L_3:
        /*0018*/ 	.byte	0x04, 0x12
        /*001a*/ 	.short	(.L_5 - .L_4)
	.align		4
.L_4:
        /*001c*/ 	.word	index@(_Z11convolucionPiS_S_)
        /*0020*/ 	.word	0x00000000
.L_5:


//--------------------- .nv.compat                --------------------------
	.section	.nv.compat,"",@"SHT_CUDA_COMPAT_INFO"
	.align	4
        /*0000*/ 	.byte	0x02, 0x09, 0x00, 0x00, 0x02, 0x02, 0x01, 0x00, 0x02, 0x05, 0x05, 0x00, 0x03, 0x07, 0x01, 0x01
        /*0010*/ 	.byte	0x02, 0x03, 0x00, 0x00, 0x02, 0x06, 0x01, 0x00, 0x04, 0x0b, 0x08, 0x00, 0x09, 0x00, 0x00, 0x00
        /*0020*/ 	.byte	0x00, 0x00, 0x00, 0x00


//--------------------- .nv.info._Z11convolucionPiS_S_ --------------------------
	.section	.nv.info._Z11convolucionPiS_S_,"",@"SHT_CUDA_INFO"
	.sectionflags	@""
	.align	4


	//----- nvinfo : EIATTR_CUDA_API_VERSION
	.align		4
        /*0000*/ 	.byte	0x04, 0x37
        /*0002*/ 	.short	(.L_7 - .L_6)
.L_6:
        /*0004*/ 	.word	0x00000082


	//----- nvinfo : EIATTR_KPARAM_INFO
	.align		4
.L_7:
        /*0008*/ 	.byte	0x04, 0x17
        /*000a*/ 	.short	(.L_9 - .L_8)
.L_8:
        /*000c*/ 	.word	0x00000000
        /*0010*/ 	.short	0x0002
        /*0012*/ 	.short	0x0010
        /*0014*/ 	.byte	0x00, 0xf5, 0x21, 0x00


	//----- nvinfo : EIATTR_KPARAM_INFO
	.align		4
.L_9:
        /*0018*/ 	.byte	0x04, 0x17
        /*001a*/ 	.short	(.L_11 - .L_10)
.L_10:
        /*001c*/ 	.word	0x00000000
        /*0020*/ 	.short	0x0001
        /*0022*/ 	.short	0x0008
        /*0024*/ 	.byte	0x00, 0xf5, 0x21, 0x00


	//----- nvinfo : EIATTR_KPARAM_INFO
	.align		4
.L_11:
        /*0028*/ 	.byte	0x04, 0x17
        /*002a*/ 	.short	(.L_13 - .L_12)
.L_12:
        /*002c*/ 	.word	0x00000000
        /*0030*/ 	.short	0x0000
        /*0032*/ 	.short	0x0000
        /*0034*/ 	.byte	0x00, 0xf5, 0x21, 0x00


	//----- nvinfo : EIATTR_SPARSE_MMA_MASK
	.align		4
.L_13:
        /*0038*/ 	.byte	0x03, 0x50
        /*003a*/ 	.short	0x0000


	//----- nvinfo : EIATTR_MAXREG_COUNT
	.align		4
        /*003c*/ 	.byte	0x03, 0x1b
        /*003e*/ 	.short	0x00ff


	//----- nvinfo : EIATTR_NUM_BARRIERS
	.align		4
        /*0040*/ 	.byte	0x02, 0x4c
        /*0042*/ 	.byte	0x01
	.zero		1


	//----- nvinfo : EIATTR_MERCURY_ISA_VERSION
	.align		4
        /*0044*/ 	.byte	0x03, 0x5f
        /*0046*/ 	.short	0x0101


	//----- nvinfo : EIATTR_VRC_CTA_INIT_COUNT
	.align		4
        /*0048*/ 	.byte	0x02, 0x4a
	.zero		1
	.zero		1


	//----- nvinfo : EIATTR_EXIT_INSTR_OFFSETS
	.align		4
        /*004c*/ 	.byte	0x04, 0x1c
        /*004e*/ 	.short	(.L_15 - .L_14)


	//   ....[0]....
.L_14:
        /*0050*/ 	.word	0x00000260


	//   ....[1]....
        /*0054*/ 	.word	0x00000290


	//   ....[2]....
        /*0058*/ 	.word	0x00000440


	//----- nvinfo : EIATTR_CBANK_PARAM_SIZE
	.align		4
.L_15:
        /*005c*/ 	.byte	0x03, 0x19
        /*005e*/ 	.short	0x0018


	//----- nvinfo : EIATTR_PARAM_CBANK
	.align		4
        /*0060*/ 	.byte	0x04, 0x0a
        /*0062*/ 	.short	(.L_17 - .L_16)
	.align		4
.L_16:
        /*0064*/ 	.word	index@(.nv.constant0._Z11convolucionPiS_S_)
        /*0068*/ 	.short	0x0380
        /*006a*/ 	.short	0x0018


	//----- nvinfo : EIATTR_SW_WAR
	.align		4
.L_17:
        /*006c*/ 	.byte	0x04, 0x36
        /*006e*/ 	.short	(.L_19 - .L_18)
.L_18:
        /*0070*/ 	.word	0x00000008
.L_19:


//--------------------- .nv.callgraph             --------------------------
	.section	.nv.callgraph,"",@"SHT_CUDA_CALLGRAPH"
	.align	4
	.sectionentsize	8
	.align		4
        /*0000*/ 	.word	0x00000000
	.align		4
        /*0004*/ 	.word	0xffffffff
	.align		4
        /*0008*/ 	.word	0x00000000
	.align		4
        /*000c*/ 	.word	0xfffffffe
	.align		4
        /*0010*/ 	.word	0x00000000
	.align		4
        /*0014*/ 	.word	0xfffffffd
	.align		4
        /*0018*/ 	.word	0x00000000
	.align		4
        /*001c*/ 	.word	0xfffffffc


//--------------------- .text._Z11convolucionPiS_S_ --------------------------
	.section	.text._Z11convolucionPiS_S_,"ax",@progbits
	.align	128
        .global         _Z11convolucionPiS_S_
        .type           _Z11convolucionPiS_S_,@function
        .size           _Z11convolucionPiS_S_,(.L_x_1 - _Z11convolucionPiS_S_)
        .other          _Z11convolucionPiS_S_,@"STO_CUDA_ENTRY STV_DEFAULT"
_Z11convolucionPiS_S_:
.text._Z11convolucionPiS_S_:
[----:B------:R-:W-:Y:S01]  /*0000*/  LDC R1, c[0x0][0x37c] ;  /* 0x0000df00ff017b82 */ /* 0x000fe20000000800 */
[----:B------:R-:W0:Y:S01]  /*0010*/  S2R R7, SR_TID.X ;  /* 0x0000000000077919 */ /* 0x000e220000002100 */
[----:B------:R-:W1:Y:S01]  /*0020*/  LDCU.64 UR4, c[0x0][0x358] ;  /* 0x00006b00ff0477ac */ /* 0x000e620008000a00 */
[----:B------:R-:W0:Y:S02]  /*0030*/  S2R R6, SR_TID.Y ;  /* 0x0000000000067919 */ /* 0x000e240000002200 */
[----:B0-----:R-:W-:-:S04]  /*0040*/  VIMNMX.U32 R0, PT, PT, R7, R6, !PT ;  /* 0x0000000607007248 */ /* 0x001fc80007fe0000 */
[----:B------:R-:W-:-:S13]  /*0050*/  ISETP.GT.U32.AND P1, PT, R0, 0x2, PT ;  /* 0x000000020000780c */ /* 0x000fda0003f24070 */
[----:B------:R-:W0:Y:S01]  /*0060*/  @!P1 LDC.64 R8, c[0x0][0x390] ;  /* 0x0000e400ff089b82 */ /* 0x000e220000000a00 */
[----:B------:R-:W-:-:S04]  /*0070*/  @!P1 IMAD R3, R6, 0x3, R7 ;  /* 0x0000000306039824 */ /* 0x000fc800078e0207 */
[----:B0-----:R-:W-:-:S06]  /*0080*/  @!P1 IMAD.WIDE.U32 R8, R3, 0x4, R8 ;  /* 0x0000000403089825 */ /* 0x001fcc00078e0008 */
[----:B-1----:R0:W2:Y:S01]  /*0090*/  @!P1 LDG.E R8, desc[UR4][R8.64] ;  /* 0x0000000408089981 */ /* 0x0020a2000c1e1900 */
[----:B------:R-:W-:Y:S02]  /*00a0*/  IADD3 R10, PT, PT, R7, -0x1, RZ ;  /* 0xffffffff070a7810 */ /* 0x000fe40007ffe0ff */
[----:B------:R-:W-:Y:S01]  /*00b0*/  IADD3 R11, PT, PT, R6, -0x1, RZ ;  /* 0xffffffff060b7810 */ /* 0x000fe20007ffe0ff */
[----:B------:R-:W1:Y:S01]  /*00c0*/  S2R R3, SR_CTAID.X ;  /* 0x0000000000037919 */ /* 0x000e620000002500 */
[----:B------:R-:W3:Y:S01]  /*00d0*/  S2R R2, SR_CTAID.Y ;  /* 0x0000000000027919 */ /* 0x000ee20000002600 */
[----:B------:R-:W4:Y:S01]  /*00e0*/  S2R R14, SR_CgaCtaId ;  /* 0x00000000000e7919 */ /* 0x000f220000008800 */
[----:B-1----:R-:W-:Y:S02]  /*00f0*/  LEA R0, R3, R10, 0x2 ;  /* 0x0000000a03007211 */ /* 0x002fe400078e10ff */
[----:B---3--:R-:W-:-:S04]  /*0100*/  LEA R3, R2, R11, 0x2 ;  /* 0x0000000b02037211 */ /* 0x008fc800078e10ff */
[----:B------:R-:W-:-:S04]  /*0110*/  VIMNMX.U32 R2, PT, PT, R0, R3, !PT ;  /* 0x0000000300027248 */ /* 0x000fc80007fe0000 */
[----:B------:R-:W-:Y:S02]  /*0120*/  ISETP.GT.U32.AND P0, PT, R2, 0xf, PT ;  /* 0x0000000f0200780c */ /* 0x000fe40003f04070 */
[----:B------:R-:W-:-:S05]  /*0130*/  MOV R2, 0x400 ;  /* 0x0000040000027802 */ /* 0x000fca0000000f00 */
[----:B0-----:R-:W-:-:S05]  /*0140*/  @!P1 VIADD R9, R2, 0x90 ;  /* 0x0000009002099836 */ /* 0x001fca0000000000 */
[----:B----4-:R-:W-:Y:S01]  /*0150*/  @!P1 LEA R12, R14, R9, 0x18 ;  /* 0x000000090e0c9211 */ /* 0x010fe200078ec0ff */
[----:B------:R-:W0:Y:S01]  /*0160*/  @!P0 LDC.64 R4, c[0x0][0x388] ;  /* 0x0000e200ff048b82 */ /* 0x000e220000000a00 */
[----:B------:R-:W-:-:S03]  /*0170*/  @!P0 LEA R13, R3, R0, 0x4 ;  /* 0x00000000030d8211 */ /* 0x000fc600078e20ff */
[----:B------:R-:W-:-:S05]  /*0180*/  @!P1 IMAD R9, R7, 0xc, R12 ;  /* 0x0000000c07099824 */ /* 0x000fca00078e020c */
[----:B------:R-:W-:Y:S01]  /*0190*/  @!P1 LEA R9, R6, R9, 0x2 ;  /* 0x0000000906099211 */ /* 0x000fe200078e10ff */
[----:B0-----:R-:W-:-:S04]  /*01a0*/  @!P0 IMAD.WIDE.U32 R4, R13, 0x4, R4 ;  /* 0x000000040d048825 */ /* 0x001fc800078e0004 */
[----:B--2---:R0:W-:Y:S01]  /*01b0*/  @!P1 STS [R9], R8 ;  /* 0x0000000809009388 */ /* 0x0041e20000000800 */
[----:B------:R-:W-:Y:S06]  /*01c0*/  BAR.SYNC.DEFER_BLOCKING 0x0 ;  /* 0x0000000000007b1d */ /* 0x000fec0000010000 */
[----:B------:R-:W2:Y:S01]  /*01d0*/  @!P0 LDG.E R5, desc[UR4][R4.64] ;  /* 0x0000000404058981 */ /* 0x000ea2000c1e1900 */
[----:B------:R-:W-:Y:S01]  /*01e0*/  LEA R2, R14, R2, 0x18 ;  /* 0x000000020e027211 */ /* 0x000fe200078ec0ff */
[----:B------:R-:W-:-:S04]  /*01f0*/  VIADD R13, R3, 0xffffffff ;  /* 0xffffffff030d7836 */ /* 0x000fc80000000000 */
[----:B------:R-:W-:Y:S01]  /*0200*/  IMAD R7, R7, 0x18, R2 ;  /* 0x0000001807077824 */ /* 0x000fe200078e0202 */
[----:B------:R-:W-:-:S04]  /*0210*/  VIADDMNMX.U32 R13, R0, 0xffffffff, R13, !PT ;  /* 0xffffffff000d7846 */ /* 0x000fc8000780000d */
[----:B------:R-:W-:Y:S02]  /*0220*/  LEA R16, R6, R7, 0x2 ;  /* 0x0000000706107211 */ /* 0x000fe400078e10ff */
[----:B------:R-:W-:-:S03]  /*0230*/  ISETP.GT.U32.AND P1, PT, R13, 0xd, PT ;  /* 0x0000000d0d00780c */ /* 0x000fc60003f24070 */
[----:B--2---:R0:W-:Y:S01]  /*0240*/  @!P0 STS [R16], R5 ;  /* 0x0000000510008388 */ /* 0x0041e20000000800 */
[----:B------:R-:W-:Y:S09]  /*0250*/  BAR.SYNC.DEFER_BLOCKING 0x0 ;  /* 0x0000000000007b1d */ /* 0x000ff20000010000 */
[----:B------:R-:W-:Y:S05]  /*0260*/  @P1 EXIT ;  /* 0x000000000000194d */ /* 0x000fea0003800000 */
[----:B------:R-:W-:-:S04]  /*0270*/  VIMNMX.U32 R10, PT, PT, R10, R11, !PT ;  /* 0x0000000b0a0a7248 */ /* 0x000fc80007fe0000 */
[----:B------:R-:W-:-:S13]  /*0280*/  ISETP.GT.U32.AND P0, PT, R10, 0x3, PT ;  /* 0x000000030a00780c */ /* 0x000fda0003f04070 */
[----:B------:R-:W-:Y:S05]  /*0290*/  @P0 EXIT ;  /* 0x000000000000094d */ /* 0x000fea0003800000 */
[----:B------:R-:W-:Y:S01]  /*02a0*/  LDS R17, [R16+-0x1c] ;  /* 0xffffe40010117984 */ /* 0x000fe20000000800 */
[----:B------:R-:W-:-:S03]  /*02b0*/  IMAD R0, R3, 0xe, R0 ;  /* 0x0000000e03007824 */ /* 0x000fc600078e0200 */
[----:B0-----:R-:W0:Y:S02]  /*02c0*/  LDS.128 R8, [R2+0x90] ;  /* 0x0000900002087984 */ /* 0x001e240000000c00 */
[----:B------:R-:W-:Y:S02]  /*02d0*/  IADD3 R3, PT, PT, R0, -0xf, RZ ;  /* 0xfffffff100037810 */ /* 0x000fe40007ffe0ff */
[----:B------:R-:W1:Y:S04]  /*02e0*/  LDS R18, [R16+-0x18] ;  /* 0xffffe80010127984 */ /* 0x000e680000000800 */
[----:B------:R-:W2:Y:S04]  /*02f0*/  LDS R19, [R16+-0x14] ;  /* 0xffffec0010137984 */ /* 0x000ea80000000800 */
[----:B------:R-:W3:Y:S04]  /*0300*/  LDS R20, [R16+-0x4] ;  /* 0xfffffc0010147984 */ /* 0x000ee80000000800 */
[----:B------:R-:W-:Y:S04]  /*0310*/  LDS R21, [R16] ;  /* 0x0000000010157984 */ /* 0x000fe80000000800 */
[----:B------:R-:W4:Y:S04]  /*0320*/  LDS.128 R4, [R2+0xa0] ;  /* 0x0000a00002047984 */ /* 0x000f280000000c00 */
[----:B------:R-:W5:Y:S04]  /*0330*/  LDS R22, [R16+0x4] ;  /* 0x0000040010167984 */ /* 0x000f680000000800 */
[----:B------:R-:W5:Y:S04]  /*0340*/  LDS R15, [R16+0x14] ;  /* 0x00001400100f7984 */ /* 0x000f680000000800 */
[----:B------:R-:W5:Y:S04]  /*0350*/  LDS R14, [R16+0x18] ;  /* 0x00001800100e7984 */ /* 0x000f680000000800 */
[----:B------:R-:W-:Y:S04]  /*0360*/  LDS R12, [R16+0x1c] ;  /* 0x00001c00100c7984 */ /* 0x000fe80000000800 */
[----:B------:R-:W5:Y:S01]  /*0370*/  LDS R13, [R2+0xb0] ;  /* 0x0000b000020d7984 */ /* 0x000f620000000800 */
[----:B0-----:R-:W-:-:S04]  /*0380*/  IMAD R8, R17, R8, RZ ;  /* 0x0000000811087224 */ /* 0x001fc800078e02ff */
[----:B-1----:R-:W-:Y:S02]  /*0390*/  IMAD R17, R18, R9, R8 ;  /* 0x0000000912117224 */ /* 0x002fe400078e0208 */
[----:B------:R-:W0:Y:S02]  /*03a0*/  LDC.64 R8, c[0x0][0x380] ;  /* 0x0000e000ff087b82 */ /* 0x000e240000000a00 */
[----:B--2---:R-:W-:-:S04]  /*03b0*/  IMAD R10, R19, R10, R17 ;  /* 0x0000000a130a7224 */ /* 0x004fc800078e0211 */
[----:B---3--:R-:W-:-:S04]  /*03c0*/  IMAD R11, R20, R11, R10 ;  /* 0x0000000b140b7224 */ /* 0x008fc800078e020a */
[----:B----4-:R-:W-:-:S04]  /*03d0*/  IMAD R4, R21, R4, R11 ;  /* 0x0000000415047224 */ /* 0x010fc800078e020b */
[----:B-----5:R-:W-:-:S04]  /*03e0*/  IMAD R4, R22, R5, R4 ;  /* 0x0000000516047224 */ /* 0x020fc800078e0204 */
[----:B------:R-:W-:Y:S02]  /*03f0*/  IMAD R4, R15, R6, R4 ;  /* 0x000000060f047224 */ /* 0x000fe400078e0204 */
[----:B0-----:R-:W-:-:S04]  /*0400*/  IMAD.WIDE.U32 R8, R3, 0x4, R8 ;  /* 0x0000000403087825 */ /* 0x001fc800078e0008 */
[----:B------:R-:W-:-:S04]  /*0410*/  IMAD R4, R14, R7, R4 ;  /* 0x000000070e047224 */ /* 0x000fc800078e0204 */
[----:B------:R-:W-:-:S05]  /*0420*/  IMAD R13, R12, R13, R4 ;  /* 0x0000000d0c0d7224 */ /* 0x000fca00078e0204 */
[----:B------:R-:W-:Y:S01]  /*0430*/  STG.E desc[UR4][R8.64], R13 ;  /* 0x0000000d08007986 */ /* 0x000fe2000c101904 */
[----:B------:R-:W-:Y:S05]  /*0440*/  EXIT ;  /* 0x000000000000794d */ /* 0x000fea0003800000 */
.L_x_0:
[----:B------:R-:W-:-:S00]  /*0450*/  BRA `(.L_x_0) ;  /* 0xfffffffc00fc7947 */ /* 0x000fc0000383ffff */
[----:B------:R-:W-:-:S00]  /*0460*/  NOP ;  /* 0x0000000000007918 */ /* 0x000fc00000000000 */
        /* <DEDUP_REMOVED lines=9> */
.L_x_1:


//--------------------- .nv.shared._Z11convolucionPiS_S_ --------------------------
	.section	.nv.shared._Z11convolucionPiS_S_,"aw",@nobits
	.sectionflags	@""
	.align	4
.nv.shared._Z11convolucionPiS_S_:
	.zero		1204


//--------------------- .nv.shared.reserved.0     --------------------------
	.section	.nv.shared.reserved.0,"aw",@nobits
	.weak		__nv_reservedSMEM_offset_0_alias
	.size		__nv_reservedSMEM_offset_0_alias, 0, 64
	.other		__nv_reservedSMEM_offset_0_alias,@"STO_CUDA_RESERVED_SHARED STV_DEFAULT"
__nv_reservedSMEM_offset_0_alias:
	.zero		0
	.zero		64


//--------------------- .nv.constant0._Z11convolucionPiS_S_ --------------------------
	.section	.nv.constant0._Z11convolucionPiS_S_,"a",@progbits
	.sectionflags	@""
	.align	4
.nv.constant0._Z11convolucionPiS_S_:
	.zero		920


//--------------------- SYMBOLS --------------------------

	.type		.nv.reservedSmem.offset0,@object
	.size		.nv.reservedSmem.offset0,0x4
	.type		.nv.reservedSmem.cap,@object
	.size		.nv.reservedSmem.cap,0x4
